//
// Generated by NVIDIA NVVM Compiler
//
// Compiler Build ID: CL-36424714
// Cuda compilation tools, release 13.0, V13.0.88
// Based on NVVM 20.0.0
//

.version 9.0
.target sm_100
.address_size 64

	// .globl	_Z10matrixInitPdd

.visible .entry _Z10matrixInitPdd(
	.param .u64 .ptr .align 1 _Z10matrixInitPdd_param_0,
	.param .f64 _Z10matrixInitPdd_param_1
)
{
	.reg .pred 	%p<2>;
	.reg .b32 	%r<5>;
	.reg .b64 	%rd<7>;
	.reg .b64 	%fd<2>;

	ld.param.u64 	%rd4, [_Z10matrixInitPdd_param_0];
	ld.param.f64 	%fd1, [_Z10matrixInitPdd_param_1];
	cvta.to.global.u64 	%rd5, %rd4;
	add.s64 	%rd6, %rd5, 128;
	mov.b32 	%r4, 0;
$L__BB0_1:
	st.global.f64 	[%rd6+-128], %fd1;
	st.global.f64 	[%rd6+-120], %fd1;
	st.global.f64 	[%rd6+-112], %fd1;
	st.global.f64 	[%rd6+-104], %fd1;
	st.global.f64 	[%rd6+-96], %fd1;
	st.global.f64 	[%rd6+-88], %fd1;
	st.global.f64 	[%rd6+-80], %fd1;
	st.global.f64 	[%rd6+-72], %fd1;
	st.global.f64 	[%rd6+-64], %fd1;
	st.global.f64 	[%rd6+-56], %fd1;
	st.global.f64 	[%rd6+-48], %fd1;
	st.global.f64 	[%rd6+-40], %fd1;
	st.global.f64 	[%rd6+-32], %fd1;
	st.global.f64 	[%rd6+-24], %fd1;
	st.global.f64 	[%rd6+-16], %fd1;
	st.global.f64 	[%rd6+-8], %fd1;
	st.global.f64 	[%rd6], %fd1;
	st.global.f64 	[%rd6+8], %fd1;
	st.global.f64 	[%rd6+16], %fd1;
	st.global.f64 	[%rd6+24], %fd1;
	st.global.f64 	[%rd6+32], %fd1;
	st.global.f64 	[%rd6+40], %fd1;
	st.global.f64 	[%rd6+48], %fd1;
	st.global.f64 	[%rd6+56], %fd1;
	st.global.f64 	[%rd6+64], %fd1;
	st.global.f64 	[%rd6+72], %fd1;
	st.global.f64 	[%rd6+80], %fd1;
	st.global.f64 	[%rd6+88], %fd1;
	st.global.f64 	[%rd6+96], %fd1;
	st.global.f64 	[%rd6+104], %fd1;
	st.global.f64 	[%rd6+112], %fd1;
	st.global.f64 	[%rd6+120], %fd1;
	add.s32 	%r4, %r4, 32;
	add.s64 	%rd6, %rd6, 256;
	setp.ne.s32 	%p1, %r4, 2097152;
	@%p1 bra 	$L__BB0_1;
	ret;

}
	// .globl	_Z9matrixAddPdS_S_
.visible .entry _Z9matrixAddPdS_S_(
	.param .u64 .ptr .align 1 _Z9matrixAddPdS_S__param_0,
	.param .u64 .ptr .align 1 _Z9matrixAddPdS_S__param_1,
	.param .u64 .ptr .align 1 _Z9matrixAddPdS_S__param_2
)
{
	.reg .pred 	%p<7>;
	.reg .b32 	%r<30>;
	.reg .b64 	%rd<25>;
	.reg .b64 	%fd<16>;

	ld.param.u64 	%rd4, [_Z9matrixAddPdS_S__param_0];
	ld.param.u64 	%rd5, [_Z9matrixAddPdS_S__param_1];
	ld.param.u64 	%rd6, [_Z9matrixAddPdS_S__param_2];
	cvta.to.global.u64 	%rd1, %rd6;
	cvta.to.global.u64 	%rd2, %rd5;
	cvta.to.global.u64 	%rd3, %rd4;
	mov.u32 	%r12, %ctaid.x;
	mov.u32 	%r13, %ntid.x;
	mov.u32 	%r14, %tid.x;
	mad.lo.s32 	%r28, %r12, %r13, %r14;
	mov.u32 	%r15, %nctaid.x;
	mul.lo.s32 	%r2, %r13, %r15;
	setp.gt.s32 	%p1, %r28, 2097151;
	@%p1 bra 	$L__BB1_7;
	add.s32 	%r16, %r28, %r2;
	max.s32 	%r17, %r16, 2097152;
	setp.lt.s32 	%p2, %r16, 2097152;
	selp.u32 	%r18, 1, 0, %p2;
	add.s32 	%r19, %r16, %r18;
	sub.s32 	%r20, %r17, %r19;
	div.u32 	%r21, %r20, %r2;
	add.s32 	%r3, %r21, %r18;
	and.b32  	%r22, %r3, 3;
	setp.eq.s32 	%p3, %r22, 3;
	@%p3 bra 	$L__BB1_4;
	add.s32 	%r23, %r3, 1;
	and.b32  	%r24, %r23, 3;
	neg.s32 	%r26, %r24;
$L__BB1_3:
	.pragma "nounroll";
	mul.wide.s32 	%rd7, %r28, 8;
	add.s64 	%rd8, %rd1, %rd7;
	add.s64 	%rd9, %rd2, %rd7;
	add.s64 	%rd10, %rd3, %rd7;
	ld.global.f64 	%fd1, [%rd10];
	ld.global.f64 	%fd2, [%rd9];
	add.f64 	%fd3, %fd1, %fd2;
	st.global.f64 	[%rd8], %fd3;
	add.s32 	%r28, %r28, %r2;
	add.s32 	%r26, %r26, 1;
	setp.ne.s32 	%p4, %r26, 0;
	@%p4 bra 	$L__BB1_3;
$L__BB1_4:
	setp.lt.u32 	%p5, %r3, 3;
	@%p5 bra 	$L__BB1_7;
	mul.wide.s32 	%rd15, %r2, 8;
	shl.b32 	%r25, %r2, 2;
$L__BB1_6:
	mul.wide.s32 	%rd11, %r28, 8;
	add.s64 	%rd12, %rd3, %rd11;
	ld.global.f64 	%fd4, [%rd12];
	add.s64 	%rd13, %rd2, %rd11;
	ld.global.f64 	%fd5, [%rd13];
	add.f64 	%fd6, %fd4, %fd5;
	add.s64 	%rd14, %rd1, %rd11;
	st.global.f64 	[%rd14], %fd6;
	add.s64 	%rd16, %rd12, %rd15;
	ld.global.f64 	%fd7, [%rd16];
	add.s64 	%rd17, %rd13, %rd15;
	ld.global.f64 	%fd8, [%rd17];
	add.f64 	%fd9, %fd7, %fd8;
	add.s64 	%rd18, %rd14, %rd15;
	st.global.f64 	[%rd18], %fd9;
	add.s64 	%rd19, %rd16, %rd15;
	ld.global.f64 	%fd10, [%rd19];
	add.s64 	%rd20, %rd17, %rd15;
	ld.global.f64 	%fd11, [%rd20];
	add.f64 	%fd12, %fd10, %fd11;
	add.s64 	%rd21, %rd18, %rd15;
	st.global.f64 	[%rd21], %fd12;
	add.s64 	%rd22, %rd19, %rd15;
	ld.global.f64 	%fd13, [%rd22];
	add.s64 	%rd23, %rd20, %rd15;
	ld.global.f64 	%fd14, [%rd23];
	add.f64 	%fd15, %fd13, %fd14;
	add.s64 	%rd24, %rd21, %rd15;
	st.global.f64 	[%rd24], %fd15;
	add.s32 	%r28, %r25, %r28;
	setp.lt.s32 	%p6, %r28, 2097152;
	@%p6 bra 	$L__BB1_6;
$L__BB1_7:
	ret;

}


// ===== COMPILED SASS (sm_100) =====

	.target	sm_100

	.elftype	@"ET_EXEC"


//--------------------- .note.nv.tkinfo           --------------------------
	.section	.note.nv.tkinfo,"",@"SHT_NOTE"
	.sectionflags	@"SHF_NOTE_NV_TKINFO"
	.tkinfo
        /*0018*/ 	.word	0x00000002
        /*0030*/ 	.string	""
        /*0030*/ 	.string	"ptxas"
        /*0030*/ 	.string	"Cuda compilation tools, release 13.0, V13.0.88"
        /*0030*/ 	.string	"Build cuda_13.0.r13.0/compiler.36424714_0"
        /*0030*/ 	.string	"-arch sm_100 -m 64 "



//--------------------- .note.nv.cuinfo           --------------------------
	.section	.note.nv.cuinfo,"",@"SHT_NOTE"
	.sectionflags	@"SHF_NOTE_NV_CUINFO"
        /*0018*/ 	.short	0x0002
        /*001a*/ 	.short	0x0064
        /*001c*/ 	.short	0x0082
	.zero		2


//--------------------- .nv.info                  --------------------------
	.section	.nv.info,"",@"SHT_CUDA_INFO"
	.align	4


	//----- nvinfo : EIATTR_REGCOUNT
	.align		4
        /*0000*/ 	.byte	0x04, 0x2f
        /*0002*/ 	.short	(.L_1 - .L_0)
	.align		4
.L_0:
        /*0004*/ 	.word	index@(_Z10matrixInitPdd)
        /*0008*/ 	.word	0x0000000a


	//----- nvinfo : EIATTR_FRAME_SIZE
	.align		4
.L_1:
        /*000c*/ 	.byte	0x04, 0x11
        /*000e*/ 	.short	(.L_3 - .L_2)
	.align		4
.L_2:
        /*0010*/ 	.word	index@(_Z10matrixInitPdd)
        /*0014*/ 	.word	0x00000000


	//----- nvinfo : EIATTR_REGCOUNT
	.align		4
.L_3:
        /*0018*/ 	.byte	0x04, 0x2f
        /*001a*/ 	.short	(.L_5 - .L_4)
	.align		4
.L_4:
        /*001c*/ 	.word	index@(_Z9matrixAddPdS_S_)
        /*0020*/ 	.word	0x0000001a


	//----- nvinfo : EIATTR_FRAME_SIZE
	.align		4
.L_5:
        /*0024*/ 	.byte	0x04, 0x11
        /*0026*/ 	.short	(.L_7 - .L_6)
	.align		4
.L_6:
        /*0028*/ 	.word	index@(_Z9matrixAddPdS_S_)
        /*002c*/ 	.word	0x00000000


	//----- nvinfo : EIATTR_MIN_STACK_SIZE
	.align		4
.L_7:
        /*0030*/ 	.byte	0x04, 0x12
        /*0032*/ 	.short	(.L_9 - .L_8)
	.align		4
.L_8:
        /*0034*/ 	.word	index@(_Z9matrixAddPdS_S_)
        /*0038*/ 	.word	0x00000000


	//----- nvinfo : EIATTR_MIN_STACK_SIZE
	.align		4
.L_9:
        /*003c*/ 	.byte	0x04, 0x12
        /*003e*/ 	.short	(.L_11 - .L_10)
	.align		4
.L_10:
        /*0040*/ 	.word	index@(_Z10matrixInitPdd)
        /*0044*/ 	.word	0x00000000
.L_11:


//--------------------- .nv.compat                --------------------------
	.section	.nv.compat,"",@"SHT_CUDA_COMPAT_INFO"
	.align	4
        /*0000*/ 	.byte	0x02, 0x09, 0x00, 0x00, 0x02, 0x02, 0x01, 0x00, 0x02, 0x05, 0x05, 0x00, 0x03, 0x07, 0x01, 0x01
        /*0010*/ 	.byte	0x02, 0x03, 0x00, 0x00, 0x02, 0x06, 0x01, 0x00, 0x04, 0x0b, 0x08, 0x00, 0x01, 0x00, 0x00, 0x00
        /*0020*/ 	.byte	0x00, 0x00, 0x00, 0x00


//--------------------- .nv.info._Z9matrixAddPdS_S_ --------------------------
	.section	.nv.info._Z9matrixAddPdS_S_,"",@"SHT_CUDA_INFO"
	.sectionflags	@""
	.align	4


	//----- nvinfo : EIATTR_CUDA_API_VERSION
	.align		4
        /*0000*/ 	.byte	0x04, 0x37
        /*0002*/ 	.short	(.L_13 - .L_12)
.L_12:
        /*0004*/ 	.word	0x00000082


	//----- nvinfo : EIATTR_KPARAM_INFO
	.align		4
.L_13:
        /*0008*/ 	.byte	0x04, 0x17
        /*000a*/ 	.short	(.L_15 - .L_14)
.L_14:
        /*000c*/ 	.word	0x00000000
        /*0010*/ 	.short	0x0002
        /*0012*/ 	.short	0x0010
        /*0014*/ 	.byte	0x00, 0xf5, 0x21, 0x00


	//----- nvinfo : EIATTR_KPARAM_INFO
	.align		4
.L_15:
        /*0018*/ 	.byte	0x04, 0x17
        /*001a*/ 	.short	(.L_17 - .L_16)
.L_16:
        /*001c*/ 	.word	0x00000000
        /*0020*/ 	.short	0x0001
        /*0022*/ 	.short	0x0008
        /*0024*/ 	.byte	0x00, 0xf5, 0x21, 0x00


	//----- nvinfo : EIATTR_KPARAM_INFO
	.align		4
.L_17:
        /*0028*/ 	.byte	0x04, 0x17
        /*002a*/ 	.short	(.L_19 - .L_18)
.L_18:
        /*002c*/ 	.word	0x00000000
        /*0030*/ 	.short	0x0000
        /*0032*/ 	.short	0x0000
        /*0034*/ 	.byte	0x00, 0xf5, 0x21, 0x00


	//----- nvinfo : EIATTR_SPARSE_MMA_MASK
	.align		4
.L_19:
        /*0038*/ 	.byte	0x03, 0x50
        /*003a*/ 	.short	0x0000


	//----- nvinfo : EIATTR_MAXREG_COUNT
	.align		4
        /*003c*/ 	.byte	0x03, 0x1b
        /*003e*/ 	.short	0x00ff


	//----- nvinfo : EIATTR_MERCURY_ISA_VERSION
	.align		4
        /*0040*/ 	.byte	0x03, 0x5f
        /*0042*/ 	.short	0x0101


	//----- nvinfo : EIATTR_VRC_CTA_INIT_COUNT
	.align		4
        /*0044*/ 	.byte	0x02, 0x4a
	.zero		1
	.zero		1


	//----- nvinfo : EIATTR_EXIT_INSTR_OFFSETS
	.align		4
        /*0048*/ 	.byte	0x04, 0x1c
        /*004a*/ 	.short	(.L_21 - .L_20)


	//   ....[0]....
.L_20:
        /*004c*/ 	.word	0x00000080


	//   ....[1]....
        /*0050*/ 	.word	0x00000390


	//   ....[2]....
        /*0054*/ 	.word	0x000005c0


	//----- nvinfo : EIATTR_CRS_STACK_SIZE
	.align		4
.L_21:
        /*0058*/ 	.byte	0x04, 0x1e
        /*005a*/ 	.short	(.L_23 - .L_22)
.L_22:
        /*005c*/ 	.word	0x00000000


	//----- nvinfo : EIATTR_CBANK_PARAM_SIZE
	.align		4
.L_23:
        /*0060*/ 	.byte	0x03, 0x19
        /*0062*/ 	.short	0x0018


	//----- nvinfo : EIATTR_PARAM_CBANK
	.align		4
        /*0064*/ 	.byte	0x04, 0x0a
        /*0066*/ 	.short	(.L_25 - .L_24)
	.align		4
.L_24:
        /*0068*/ 	.word	index@(.nv.constant0._Z9matrixAddPdS_S_)
        /*006c*/ 	.short	0x0380
        /*006e*/ 	.short	0x0018


	//----- nvinfo : EIATTR_SW_WAR
	.align		4
.L_25:
        /*0070*/ 	.byte	0x04, 0x36
        /*0072*/ 	.short	(.L_27 - .L_26)
.L_26:
        /*0074*/ 	.word	0x00000008
.L_27:


//--------------------- .nv.info._Z10matrixInitPdd --------------------------
	.section	.nv.info._Z10matrixInitPdd,"",@"SHT_CUDA_INFO"
	.sectionflags	@""
	.align	4


	//----- nvinfo : EIATTR_CUDA_API_VERSION
	.align		4
        /*0000*/ 	.byte	0x04, 0x37
        /*0002*/ 	.short	(.L_29 - .L_28)
.L_28:
        /*0004*/ 	.word	0x00000082


	//----- nvinfo : EIATTR_KPARAM_INFO
	.align		4
.L_29:
        /*0008*/ 	.byte	0x04, 0x17
        /*000a*/ 	.short	(.L_31 - .L_30)
.L_30:
        /*000c*/ 	.word	0x00000000
        /*0010*/ 	.short	0x0001
        /*0012*/ 	.short	0x0008
        /*0014*/ 	.byte	0x00, 0xf0, 0x21, 0x00


	//----- nvinfo : EIATTR_KPARAM_INFO
	.align		4
.L_31:
        /*0018*/ 	.byte	0x04, 0x17
        /*001a*/ 	.short	(.L_33 - .L_32)
.L_32:
        /*001c*/ 	.word	0x00000000
        /*0020*/ 	.short	0x0000
        /*0022*/ 	.short	0x0000
        /*0024*/ 	.byte	0x00, 0xf5, 0x21, 0x00


	//----- nvinfo : EIATTR_SPARSE_MMA_MASK
	.align		4
.L_33:
        /*0028*/ 	.byte	0x03, 0x50
        /*002a*/ 	.short	0x0000


	//----- nvinfo : EIATTR_MAXREG_COUNT
	.align		4
        /*002c*/ 	.byte	0x03, 0x1b
        /*002e*/ 	.short	0x00ff


	//----- nvinfo : EIATTR_MERCURY_ISA_VERSION
	.align		4
        /*0030*/ 	.byte	0x03, 0x5f
        /*0032*/ 	.short	0x0101


	//----- nvinfo : EIATTR_VRC_CTA_INIT_COUNT
	.align		4
        /*0034*/ 	.byte	0x02, 0x4a
	.zero		1
	.zero		1


	//----- nvinfo : EIATTR_EXIT_INSTR_OFFSETS
	.align		4
        /*0038*/ 	.byte	0x04, 0x1c
        /*003a*/ 	.short	(.L_35 - .L_34)


	//   ....[0]....
.L_34:
        /*003c*/ 	.word	0x00000900


	//----- nvinfo : EIATTR_CBANK_PARAM_SIZE
	.align		4
.L_35:
        /*0040*/ 	.byte	0x03, 0x19
        /*0042*/ 	.short	0x0010


	//----- nvinfo : EIATTR_PARAM_CBANK
	.align		4
        /*0044*/ 	.byte	0x04, 0x0a
        /*0046*/ 	.short	(.L_37 - .L_36)
	.align		4
.L_36:
        /*0048*/ 	.word	index@(.nv.constant0._Z10matrixInitPdd)
        /*004c*/ 	.short	0x0380
        /*004e*/ 	.short	0x0010


	//----- nvinfo : EIATTR_SW_WAR
	.align		4
.L_37:
        /*0050*/ 	.byte	0x04, 0x36
        /*0052*/ 	.short	(.L_39 - .L_38)
.L_38:
        /*0054*/ 	.word	0x00000008
.L_39:


//--------------------- .nv.callgraph             --------------------------
	.section	.nv.callgraph,"",@"SHT_CUDA_CALLGRAPH"
	.align	4
	.sectionentsize	8
	.align		4
        /*0000*/ 	.word	0x00000000
	.align		4
        /*0004*/ 	.word	0xffffffff
	.align		4
        /*0008*/ 	.word	0x00000000
	.align		4
        /*000c*/ 	.word	0xfffffffe
	.align		4
        /*0010*/ 	.word	0x00000000
	.align		4
        /*0014*/ 	.word	0xfffffffd
	.align		4
        /*0018*/ 	.word	0x00000000
	.align		4
        /*001c*/ 	.word	0xfffffffc


//--------------------- .text._Z9matrixAddPdS_S_  --------------------------
	.section	.text._Z9matrixAddPdS_S_,"ax",@progbits
	.align	128
        .global         _Z9matrixAddPdS_S_
        .type           _Z9matrixAddPdS_S_,@function
        .size           _Z9matrixAddPdS_S_,(.L_x_7 - _Z9matrixAddPdS_S_)
        .other          _Z9matrixAddPdS_S_,@"STO_CUDA_ENTRY STV_DEFAULT"
_Z9matrixAddPdS_S_:
.text._Z9matrixAddPdS_S_:
[----:B------:R-:W-:Y:S01]  /*0000*/  LDC R1, c[0x0][0x37c] ;  /* 0x0000df00ff017b82 */ /* 0x000fe20000000800 */
[----:B------:R-:W0:Y:S07]  /*0010*/  S2R R3, SR_TID.X ;  /* 0x0000000000037919 */ /* 0x000e2e0000002100 */
[----:B------:R-:W0:Y:S08]  /*0020*/  S2UR UR4, SR_CTAID.X ;  /* 0x00000000000479c3 */ /* 0x000e300000002500 */
[----:B------:R-:W0:Y:S01]  /*0030*/  LDC R0, c[0x0][0x360] ;  /* 0x0000d800ff007b82 */ /* 0x000e220000000800 */
[----:B------:R-:W1:Y:S01]  /*0040*/  LDCU UR5, c[0x0][0x370] ;  /* 0x00006e00ff0577ac */ /* 0x000e620008000800 */
[----:B0-----:R-:W-:-:S02]  /*0050*/  IMAD R3, R0, UR4, R3 ;  /* 0x0000000400037c24 */ /* 0x001fc4000f8e0203 */
[----:B-1----:R-:W-:-:S03]  /*0060*/  IMAD R0, R0, UR5, RZ ;  /* 0x0000000500007c24 */ /* 0x002fc6000f8e02ff */
[----:B------:R-:W-:-:S13]  /*0070*/  ISETP.GT.AND P0, PT, R3, 0x1fffff, PT ;  /* 0x001fffff0300780c */ /* 0x000fda0003f04270 */
[----:B------:R-:W-:Y:S05]  /*0080*/  @P0 EXIT ;  /* 0x000000000000094d */ /* 0x000fea0003800000 */
[----:B------:R-:W0:Y:S01]  /*0090*/  I2F.U32.RP R8, R0 ;  /* 0x0000000000087306 */ /* 0x000e220000209000 */
[C---:B------:R-:W-:Y:S01]  /*00a0*/  IMAD.IADD R2, R0.reuse, 0x1, R3 ;  /* 0x0000000100027824 */ /* 0x040fe200078e0203 */
[----:B------:R-:W-:Y:S01]  /*00b0*/  IADD3 R9, PT, PT, RZ, -R0, RZ ;  /* 0x80000000ff097210 */ /* 0x000fe20007ffe0ff */
[----:B------:R-:W1:Y:S01]  /*00c0*/  LDCU.64 UR4, c[0x0][0x358] ;  /* 0x00006b00ff0477ac */ /* 0x000e620008000a00 */
[----:B------:R-:W-:Y:S01]  /*00d0*/  ISETP.NE.U32.AND P2, PT, R0, RZ, PT ;  /* 0x000000ff0000720c */ /* 0x000fe20003f45070 */
[----:B------:R-:W-:Y:S01]  /*00e0*/  BSSY.RECONVERGENT B0, `(.L_x_0) ;  /* 0x000002a000007945 */ /* 0x000fe20003800200 */
[C---:B------:R-:W-:Y:S02]  /*00f0*/  ISETP.GE.AND P0, PT, R2.reuse, 0x200000, PT ;  /* 0x002000000200780c */ /* 0x040fe40003f06270 */
[----:B------:R-:W-:Y:S02]  /*0100*/  VIMNMX R7, PT, PT, R2, 0x200000, !PT ;  /* 0x0020000002077848 */ /* 0x000fe40007fe0100 */
[----:B------:R-:W-:-:S04]  /*0110*/  SEL R6, RZ, 0x1, P0 ;  /* 0x00000001ff067807 */ /* 0x000fc80000000000 */
[----:B------:R-:W-:Y:S01]  /*0120*/  IADD3 R7, PT, PT, R7, -R2, -R6 ;  /* 0x8000000207077210 */ /* 0x000fe20007ffe806 */
[----:B0-----:R-:W0:Y:S02]  /*0130*/  MUFU.RCP R8, R8 ;  /* 0x0000000800087308 */ /* 0x001e240000001000 */
[----:B0-----:R-:W-:-:S06]  /*0140*/  IADD3 R4, PT, PT, R8, 0xffffffe, RZ ;  /* 0x0ffffffe08047810 */ /* 0x001fcc0007ffe0ff */
[----:B------:R0:W2:Y:S02]  /*0150*/  F2I.FTZ.U32.TRUNC.NTZ R5, R4 ;  /* 0x0000000400057305 */ /* 0x0000a4000021f000 */
[----:B0-----:R-:W-:Y:S02]  /*0160*/  HFMA2 R4, -RZ, RZ, 0, 0 ;  /* 0x00000000ff047431 */ /* 0x001fe400000001ff */
[----:B--2---:R-:W-:-:S04]  /*0170*/  IMAD R9, R9, R5, RZ ;  /* 0x0000000509097224 */ /* 0x004fc800078e02ff */
[----:B------:R-:W-:-:S06]  /*0180*/  IMAD.HI.U32 R8, R5, R9, R4 ;  /* 0x0000000905087227 */ /* 0x000fcc00078e0004 */
[----:B------:R-:W-:-:S05]  /*0190*/  IMAD.HI.U32 R5, R8, R7, RZ ;  /* 0x0000000708057227 */ /* 0x000fca00078e00ff */
[----:B------:R-:W-:-:S05]  /*01a0*/  IADD3 R2, PT, PT, -R5, RZ, RZ ;  /* 0x000000ff05027210 */ /* 0x000fca0007ffe1ff */
[----:B------:R-:W-:-:S05]  /*01b0*/  IMAD R7, R0, R2, R7 ;  /* 0x0000000200077224 */ /* 0x000fca00078e0207 */
[----:B------:R-:W-:-:S13]  /*01c0*/  ISETP.GE.U32.AND P0, PT, R7, R0, PT ;  /* 0x000000000700720c */ /* 0x000fda0003f06070 */
[----:B------:R-:W-:Y:S01]  /*01d0*/  @P0 IMAD.IADD R7, R7, 0x1, -R0 ;  /* 0x0000000107070824 */ /* 0x000fe200078e0a00 */
[----:B------:R-:W-:-:S04]  /*01e0*/  @P0 IADD3 R5, PT, PT, R5, 0x1, RZ ;  /* 0x0000000105050810 */ /* 0x000fc80007ffe0ff */
[----:B------:R-:W-:-:S13]  /*01f0*/  ISETP.GE.U32.AND P1, PT, R7, R0, PT ;  /* 0x000000000700720c */ /* 0x000fda0003f26070 */
[----:B------:R-:W-:Y:S02]  /*0200*/  @P1 IADD3 R5, PT, PT, R5, 0x1, RZ ;  /* 0x0000000105051810 */ /* 0x000fe40007ffe0ff */
[----:B------:R-:W-:-:S05]  /*0210*/  @!P2 LOP3.LUT R5, RZ, R0, RZ, 0x33, !PT ;  /* 0x00000000ff05a212 */ /* 0x000fca00078e33ff */
[----:B------:R-:W-:-:S05]  /*0220*/  IMAD.IADD R2, R6, 0x1, R5 ;  /* 0x0000000106027824 */ /* 0x000fca00078e0205 */
[C---:B------:R-:W-:Y:S02]  /*0230*/  LOP3.LUT R4, R2.reuse, 0x3, RZ, 0xc0, !PT ;  /* 0x0000000302047812 */ /* 0x040fe400078ec0ff */
[----:B------:R-:W-:Y:S02]  /*0240*/  ISETP.GE.U32.AND P1, PT, R2, 0x3, PT ;  /* 0x000000030200780c */ /* 0x000fe40003f26070 */
[----:B------:R-:W-:-:S13]  /*0250*/  ISETP.NE.AND P0, PT, R4, 0x3, PT ;  /* 0x000000030400780c */ /* 0x000fda0003f05270 */
[----:B-1----:R-:W-:Y:S05]  /*0260*/  @!P0 BRA `(.L_x_1) ;  /* 0x0000000000448947 */ /* 0x002fea0003800000 */
[----:B------:R-:W0:Y:S01]  /*0270*/  LDC.64 R4, c[0x0][0x390] ;  /* 0x0000e400ff047b82 */ /* 0x000e220000000a00 */
[----:B------:R-:W-:-:S04]  /*0280*/  IADD3 R2, PT, PT, R2, 0x1, RZ ;  /* 0x0000000102027810 */ /* 0x000fc80007ffe0ff */
[----:B------:R-:W-:-:S03]  /*0290*/  LOP3.LUT R2, R2, 0x3, RZ, 0xc0, !PT ;  /* 0x0000000302027812 */ /* 0x000fc600078ec0ff */
[----:B------:R-:W1:Y:S01]  /*02a0*/  LDC.64 R6, c[0x0][0x380] ;  /* 0x0000e000ff067b82 */ /* 0x000e620000000a00 */
[----:B------:R-:W-:-:S07]  /*02b0*/  IADD3 R2, PT, PT, -R2, RZ, RZ ;  /* 0x000000ff02027210 */ /* 0x000fce0007ffe1ff */
[----:B------:R-:W2:Y:S02]  /*02c0*/  LDC.64 R8, c[0x0][0x388] ;  /* 0x0000e200ff087b82 */ /* 0x000ea40000000a00 */
.L_x_2:
[----:B--2---:R-:W-:-:S04]  /*02d0*/  IMAD.WIDE R12, R3, 0x8, R8 ;  /* 0x00000008030c7825 */ /* 0x004fc800078e0208 */
[C---:B-1----:R-:W-:Y:S02]  /*02e0*/  IMAD.WIDE R14, R3.reuse, 0x8, R6 ;  /* 0x00000008030e7825 */ /* 0x042fe400078e0206 */
[----:B------:R-:W2:Y:S04]  /*02f0*/  LDG.E.64 R12, desc[UR4][R12.64] ;  /* 0x000000040c0c7981 */ /* 0x000ea8000c1e1b00 */
[----:B------:R-:W2:Y:S01]  /*0300*/  LDG.E.64 R14, desc[UR4][R14.64] ;  /* 0x000000040e0e7981 */ /* 0x000ea2000c1e1b00 */
[----:B0--3--:R-:W-:Y:S01]  /*0310*/  IMAD.WIDE R10, R3, 0x8, R4 ;  /* 0x00000008030a7825 */ /* 0x009fe200078e0204 */
[----:B------:R-:W-:-:S03]  /*0320*/  IADD3 R3, PT, PT, R0, R3, RZ ;  /* 0x0000000300037210 */ /* 0x000fc60007ffe0ff */
[----:B------:R-:W-:-:S05]  /*0330*/  VIADD R2, R2, 0x1 ;  /* 0x0000000102027836 */ /* 0x000fca0000000000 */
[----:B------:R-:W-:Y:S01]  /*0340*/  ISETP.NE.AND P0, PT, R2, RZ, PT ;  /* 0x000000ff0200720c */ /* 0x000fe20003f05270 */
[----:B--2---:R-:W-:-:S07]  /*0350*/  DADD R16, R14, R12 ;  /* 0x000000000e107229 */ /* 0x004fce000000000c */
[----:B------:R3:W-:Y:S05]  /*0360*/  STG.E.64 desc[UR4][R10.64], R16 ;  /* 0x000000100a007986 */ /* 0x0007ea000c101b04 */
[----:B------:R-:W-:Y:S05]  /*0370*/  @P0 BRA `(.L_x_2) ;  /* 0xfffffffc00d40947 */ /* 0x000fea000383ffff */
.L_x_1:
[----:B------:R-:W-:Y:S05]  /*0380*/  BSYNC.RECONVERGENT B0 ;  /* 0x0000000000007941 */ /* 0x000fea0003800200 */
.L_x_0:
[----:B------:R-:W-:Y:S05]  /*0390*/  @!P1 EXIT ;  /* 0x000000000000994d */ /* 0x000fea0003800000 */
.L_x_3:
[----:B0-----:R-:W0:Y:S08]  /*03a0*/  LDC.64 R4, c[0x0][0x380] ;  /* 0x0000e000ff047b82 */ /* 0x001e300000000a00 */
[----:B------:R-:W3:Y:S08]  /*03b0*/  LDC.64 R6, c[0x0][0x388] ;  /* 0x0000e200ff067b82 */ /* 0x000ef00000000a00 */
[----:B------:R-:W1:Y:S01]  /*03c0*/  LDC.64 R8, c[0x0][0x390] ;  /* 0x0000e400ff087b82 */ /* 0x000e620000000a00 */
[----:B0-----:R-:W-:-:S05]  /*03d0*/  IMAD.WIDE R14, R3, 0x8, R4 ;  /* 0x00000008030e7825 */ /* 0x001fca00078e0204 */
[----:B------:R-:W2:Y:S01]  /*03e0*/  LDG.E.64 R4, desc[UR4][R14.64] ;  /* 0x000000040e047981 */ /* 0x000ea2000c1e1b00 */
[----:B---3--:R-:W-:-:S05]  /*03f0*/  IMAD.WIDE R16, R3, 0x8, R6 ;  /* 0x0000000803107825 */ /* 0x008fca00078e0206 */
[----:B------:R-:W2:Y:S01]  /*0400*/  LDG.E.64 R6, desc[UR4][R16.64] ;  /* 0x0000000410067981 */ /* 0x000ea2000c1e1b00 */
[----:B------:R-:W-:-:S04]  /*0410*/  IMAD.WIDE R10, R0, 0x8, R16 ;  /* 0x00000008000a7825 */ /* 0x000fc800078e0210 */
[----:B-1----:R-:W-:Y:S01]  /*0420*/  IMAD.WIDE R22, R3, 0x8, R8 ;  /* 0x0000000803167825 */ /* 0x002fe200078e0208 */
[----:B--2---:R-:W-:-:S03]  /*0430*/  DADD R4, R4, R6 ;  /* 0x0000000004047229 */ /* 0x004fc60000000006 */
[----:B------:R-:W-:-:S04]  /*0440*/  IMAD.WIDE R6, R0, 0x8, R14 ;  /* 0x0000000800067825 */ /* 0x000fc800078e020e */
[----:B------:R0:W-:Y:S04]  /*0450*/  STG.E.64 desc[UR4][R22.64], R4 ;  /* 0x0000000416007986 */ /* 0x0001e8000c101b04 */
[----:B------:R-:W2:Y:S04]  /*0460*/  LDG.E.64 R8, desc[UR4][R6.64] ;  /* 0x0000000406087981 */ /* 0x000ea8000c1e1b00 */
[----:B------:R-:W2:Y:S01]  /*0470*/  LDG.E.64 R12, desc[UR4][R10.64] ;  /* 0x000000040a0c7981 */ /* 0x000ea2000c1e1b00 */
[----:B------:R-:W-:-:S04]  /*0480*/  IMAD.WIDE R14, R0, 0x8, R6 ;  /* 0x00000008000e7825 */ /* 0x000fc800078e0206 */
[----:B------:R-:W-:Y:S01]  /*0490*/  IMAD.WIDE R18, R0, 0x8, R10 ;  /* 0x0000000800127825 */ /* 0x000fe200078e020a */
[----:B--2---:R-:W-:-:S03]  /*04a0*/  DADD R8, R8, R12 ;  /* 0x0000000008087229 */ /* 0x004fc6000000000c */
[----:B------:R-:W-:-:S05]  /*04b0*/  IMAD.WIDE R12, R0, 0x8, R22 ;  /* 0x00000008000c7825 */ /* 0x000fca00078e0216 */
[----:B------:R1:W-:Y:S04]  /*04c0*/  STG.E.64 desc[UR4][R12.64], R8 ;  /* 0x000000080c007986 */ /* 0x0003e8000c101b04 */
[----:B------:R-:W2:Y:S04]  /*04d0*/  LDG.E.64 R16, desc[UR4][R14.64] ;  /* 0x000000040e107981 */ /* 0x000ea8000c1e1b00 */
[----:B------:R-:W2:Y:S01]  /*04e0*/  LDG.E.64 R20, desc[UR4][R18.64] ;  /* 0x0000000412147981 */ /* 0x000ea2000c1e1b00 */
[----:B0-----:R-:W-:-:S04]  /*04f0*/  IMAD.WIDE R4, R0, 0x8, R12 ;  /* 0x0000000800047825 */ /* 0x001fc800078e020c */
[----:B------:R-:W-:-:S04]  /*0500*/  IMAD.WIDE R6, R0, 0x8, R14 ;  /* 0x0000000800067825 */ /* 0x000fc800078e020e */
[----:B------:R-:W-:Y:S01]  /*0510*/  IMAD.WIDE R10, R0, 0x8, R18 ;  /* 0x00000008000a7825 */ /* 0x000fe200078e0212 */
[----:B--2---:R-:W-:-:S07]  /*0520*/  DADD R16, R16, R20 ;  /* 0x0000000010107229 */ /* 0x004fce0000000014 */
[----:B------:R0:W-:Y:S04]  /*0530*/  STG.E.64 desc[UR4][R4.64], R16 ;  /* 0x0000001004007986 */ /* 0x0001e8000c101b04 */
[----:B------:R-:W2:Y:S04]  /*0540*/  LDG.E.64 R6, desc[UR4][R6.64] ;  /* 0x0000000406067981 */ /* 0x000ea8000c1e1b00 */
[----:B------:R-:W2:Y:S01]  /*0550*/  LDG.E.64 R10, desc[UR4][R10.64] ;  /* 0x000000040a0a7981 */ /* 0x000ea2000c1e1b00 */
[C---:B-1----:R-:W-:Y:S01]  /*0560*/  IMAD.WIDE R8, R0.reuse, 0x8, R4 ;  /* 0x0000000800087825 */ /* 0x042fe200078e0204 */
[----:B------:R-:W-:-:S04]  /*0570*/  LEA R3, R0, R3, 0x2 ;  /* 0x0000000300037211 */ /* 0x000fc800078e10ff */
[----:B------:R-:W-:Y:S01]  /*0580*/  ISETP.GE.AND P0, PT, R3, 0x200000, PT ;  /* 0x002000000300780c */ /* 0x000fe20003f06270 */
[----:B--2---:R-:W-:-:S07]  /*0590*/  DADD R20, R6, R10 ;  /* 0x0000000006147229 */ /* 0x004fce000000000a */
[----:B------:R0:W-:Y:S05]  /*05a0*/  STG.E.64 desc[UR4][R8.64], R20 ;  /* 0x0000001408007986 */ /* 0x0001ea000c101b04 */
[----:B------:R-:W-:Y:S05]  /*05b0*/  @!P0 BRA `(.L_x_3) ;  /* 0xfffffffc00788947 */ /* 0x000fea000383ffff */
[----:B------:R-:W-:Y:S05]  /*05c0*/  EXIT ;  /* 0x000000000000794d */ /* 0x000fea0003800000 */
.L_x_4:
[----:B------:R-:W-:-:S00]  /*05d0*/  BRA `(.L_x_4) ;  /* 0xfffffffc00fc7947 */ /* 0x000fc0000383ffff */
[----:B------:R-:W-:-:S00]  /*05e0*/  NOP ;  /* 0x0000000000007918 */ /* 0x000fc00000000000 */
        /* <DEDUP_REMOVED lines=9> */
.L_x_7:


//--------------------- .text._Z10matrixInitPdd   --------------------------
	.section	.text._Z10matrixInitPdd,"ax",@progbits
	.align	128
        .global         _Z10matrixInitPdd
        .type           _Z10matrixInitPdd,@function
        .size           _Z10matrixInitPdd,(.L_x_8 - _Z10matrixInitPdd)
        .other          _Z10matrixInitPdd,@"STO_CUDA_ENTRY STV_DEFAULT"
_Z10matrixInitPdd:
.text._Z10matrixInitPdd:
[----:B------:R-:W-:Y:S01]  /*0000*/  LDC R1, c[0x0][0x37c] ;  /* 0x0000df00ff017b82 */ /* 0x000fe20000000800 */
[----:B------:R-:W0:Y:S07]  /*0010*/  LDCU.64 UR4, c[0x0][0x380] ;  /* 0x00007000ff0477ac */ /* 0x000e2e0008000a00 */
[----:B------:R-:W1:Y:S01]  /*0020*/  LDC.64 R4, c[0x0][0x388] ;  /* 0x0000e200ff047b82 */ /* 0x000e620000000a00 */
[----:B------:R-:W2:Y:S01]  /*0030*/  LDCU.64 UR6, c[0x0][0x358] ;  /* 0x00006b00ff0677ac */ /* 0x000ea20008000a00 */
[----:B0-----:R-:W-:-:S04]  /*0040*/  UIADD3 UR4, UP0, UPT, UR4, 0x80, URZ ;  /* 0x0000008004047890 */ /* 0x001fc8000ff1e0ff */
[----:B------:R-:W-:Y:S02]  /*0050*/  UIADD3.X UR5, UPT, UPT, URZ, UR5, URZ, UP0, !UPT ;  /* 0x00000005ff057290 */ /* 0x000fe400087fe4ff */
[----:B------:R-:W-:Y:S01]  /*0060*/  IMAD.U32 R0, RZ, RZ, UR4 ;  /* 0x00000004ff007e24 */ /* 0x000fe2000f8e00ff */
[----:B------:R-:W-:-:S03]  /*0070*/  UMOV UR4, URZ ;  /* 0x000000ff00047c82 */ /* 0x000fc60008000000 */
[----:B--2---:R-:W-:-:S07]  /*0080*/  MOV R7, UR5 ;  /* 0x0000000500077c02 */ /* 0x004fce0008000f00 */
.L_x_5:
[----:B0-----:R-:W-:Y:S01]  /*0090*/  IMAD.MOV.U32 R2, RZ, RZ, R0 ;  /* 0x000000ffff027224 */ /* 0x001fe200078e0000 */
[----:B------:R-:W-:Y:S01]  /*00a0*/  MOV R3, R7 ;  /* 0x0000000700037202 */ /* 0x000fe20000000f00 */
[----:B------:R-:W-:-:S03]  /*00b0*/  UIADD3 UR4, UPT, UPT, UR4, 0x80, URZ ;  /* 0x0000008004047890 */ /* 0x000fc6000fffe0ff */
[----:B------:R-:W-:Y:S01]  /*00c0*/  IADD3 R0, P0, PT, R2, 0x400, RZ ;  /* 0x0000040002007810 */ /* 0x000fe20007f1e0ff */
[----:B-1----:R0:W-:Y:S01]  /*00d0*/  STG.E.64 desc[UR6][R2.64+-0x80], R4 ;  /* 0xffff800402007986 */ /* 0x0021e2000c101b06 */
[----:B------:R-:W-:-:S03]  /*00e0*/  UISETP.NE.AND UP0, UPT, UR4, 0x200000, UPT ;  /* 0x002000000400788c */ /* 0x000fc6000bf05270 */
[----:B------:R0:W-:Y:S01]  /*00f0*/  STG.E.64 desc[UR6][R2.64+-0x78], R4 ;  /* 0xffff880402007986 */ /* 0x0001e2000c101b06 */
[----:B------:R-:W-:-:S03]  /*0100*/  IMAD.X R7, RZ, RZ, R3, P0 ;  /* 0x000000ffff077224 */ /* 0x000fc600000e0603 */
[----:B------:R0:W-:Y:S04]  /*0110*/  STG.E.64 desc[UR6][R2.64+-0x70], R4 ;  /* 0xffff900402007986 */ /* 0x0001e8000c101b06 */
        /* <DEDUP_REMOVED lines=124> */
[----:B------:R0:W-:Y:S01]  /*08e0*/  STG.E.64 desc[UR6][R2.64+0x378], R4 ;  /* 0x0003780402007986 */ /* 0x0001e2000c101b06 */
[----:B------:R-:W-:Y:S05]  /*08f0*/  BRA.U UP0, `(.L_x_5) ;  /* 0xfffffff500e47547 */ /* 0x000fea000b83ffff */
[----:B------:R-:W-:Y:S05]  /*0900*/  EXIT ;  /* 0x000000000000794d */ /* 0x000fea0003800000 */
.L_x_6:
        /* <DEDUP_REMOVED lines=15> */
.L_x_8:


//--------------------- .nv.shared.reserved.0     --------------------------
	.section	.nv.shared.reserved.0,"aw",@nobits
	.weak		__nv_reservedSMEM_offset_0_alias
	.size		__nv_reservedSMEM_offset_0_alias, 0, 64
	.other		__nv_reservedSMEM_offset_0_alias,@"STO_CUDA_RESERVED_SHARED STV_DEFAULT"
__nv_reservedSMEM_offset_0_alias:
	.zero		0
	.zero		64


//--------------------- .nv.constant0._Z9matrixAddPdS_S_ --------------------------
	.section	.nv.constant0._Z9matrixAddPdS_S_,"a",@progbits
	.sectionflags	@""
	.align	4
.nv.constant0._Z9matrixAddPdS_S_:
	.zero		920


//--------------------- .nv.constant0._Z10matrixInitPdd --------------------------
	.section	.nv.constant0._Z10matrixInitPdd,"a",@progbits
	.sectionflags	@""
	.align	4
.nv.constant0._Z10matrixInitPdd:
	.zero		912


//--------------------- SYMBOLS --------------------------

	.type		.nv.reservedSmem.offset0,@object
	.size		.nv.reservedSmem.offset0,0x4
